	.headerflags	@"EF_CUDA_TEXMODE_UNIFIED EF_CUDA_64BIT_ADDRESS EF_CUDA_ACCELERATORS EF_CUDA_SM90 EF_CUDA_VIRTUAL_SM(EF_CUDA_SM90)"
	.elftype	@"ET_EXEC"


//--------------------- .nv.info                  --------------------------
	.section	.nv.info,"",@"SHT_CUDA_INFO"
	.align	4


	//----- nvinfo : EIATTR_REGCOUNT
	.align		4
        /*0000*/ 	.byte	0x04, 0x2f
        /*0002*/ 	.short	(.L_1 - .L_0)
	.align		4
.L_0:
        /*0004*/ 	.word	index@(triton_poi_fused_max_pool2d_with_indices_51)
        /*0008*/ 	.word	0x00000010


	//----- nvinfo : EIATTR_MIN_STACK_SIZE
	.align		4
.L_1:
        /*000c*/ 	.byte	0x04, 0x12
        /*000e*/ 	.short	(.L_3 - .L_2)
	.align		4
.L_2:
        /*0010*/ 	.word	index@(triton_poi_fused_max_pool2d_with_indices_51)
        /*0014*/ 	.word	0x00000000


	//----- nvinfo : EIATTR_FRAME_SIZE
	.align		4
.L_3:
        /*0018*/ 	.byte	0x04, 0x11
        /*001a*/ 	.short	(.L_5 - .L_4)
	.align		4
.L_4:
        /*001c*/ 	.word	index@(triton_poi_fused_max_pool2d_with_indices_51)
        /*0020*/ 	.word	0x00000000


	//----- nvinfo : EIATTR_MIN_STACK_SIZE
	.align		4
.L_5:
        /*0024*/ 	.byte	0x04, 0x12
        /*0026*/ 	.short	(.L_7 - .L_6)
	.align		4
.L_6:
        /*0028*/ 	.word	index@(triton_poi_fused_max_pool2d_with_indices_51)
        /*002c*/ 	.word	0x00000000
.L_7:


//--------------------- .nv.info.triton_poi_fused_max_pool2d_with_indices_51 --------------------------
	.section	.nv.info.triton_poi_fused_max_pool2d_with_indices_51,"",@"SHT_CUDA_INFO"
	.sectionflags	@""
	.align	4


	//----- nvinfo : EIATTR_CUDA_API_VERSION
	.align		4
        /*0000*/ 	.byte	0x04, 0x37
        /*0002*/ 	.short	(.L_9 - .L_8)
.L_8:
        /*0004*/ 	.word	0x0000007c


	//----- nvinfo : EIATTR_KPARAM_INFO
	.align		4
.L_9:
        /*0008*/ 	.byte	0x04, 0x17
        /*000a*/ 	.short	(.L_11 - .L_10)
.L_10:
        /*000c*/ 	.word	0x00000000
        /*0010*/ 	.short	0x0003
        /*0012*/ 	.short	0x0018
        /*0014*/ 	.byte	0x00, 0xf0, 0x11, 0x00


	//----- nvinfo : EIATTR_KPARAM_INFO
	.align		4
.L_11:
        /*0018*/ 	.byte	0x04, 0x17
        /*001a*/ 	.short	(.L_13 - .L_12)
.L_12:
        /*001c*/ 	.word	0x00000000
        /*0020*/ 	.short	0x0002
        /*0022*/ 	.short	0x0010
        /*0024*/ 	.byte	0x00, 0xf4, 0x21, 0x00


	//----- nvinfo : EIATTR_KPARAM_INFO
	.align		4
.L_13:
        /*0028*/ 	.byte	0x04, 0x17
        /*002a*/ 	.short	(.L_15 - .L_14)
.L_14:
        /*002c*/ 	.word	0x00000000
        /*0030*/ 	.short	0x0001
        /*0032*/ 	.short	0x0008
        /*0034*/ 	.byte	0x00, 0xf4, 0x21, 0x00


	//----- nvinfo : EIATTR_KPARAM_INFO
	.align		4
.L_15:
        /*0038*/ 	.byte	0x04, 0x17
        /*003a*/ 	.short	(.L_17 - .L_16)
.L_16:
        /*003c*/ 	.word	0x00000000
        /*0040*/ 	.short	0x0000
        /*0042*/ 	.short	0x0000
        /*0044*/ 	.byte	0x00, 0xf4, 0x21, 0x00


	//----- nvinfo : EIATTR_SPARSE_MMA_MASK
	.align		4
.L_17:
        /*0048*/ 	.byte	0x03, 0x50
        /*004a*/ 	.short	0x0000


	//----- nvinfo : EIATTR_MAXREG_COUNT
	.align		4
        /*004c*/ 	.byte	0x03, 0x1b
        /*004e*/ 	.short	0x00ff


	//----- nvinfo : EIATTR_EXIT_INSTR_OFFSETS
	.align		4
        /*0050*/ 	.byte	0x04, 0x1c
        /*0052*/ 	.short	(.L_19 - .L_18)


	//   ....[0]....
.L_18:
        /*0054*/ 	.word	0x00000370


	//   ....[1]....
        /*0058*/ 	.word	0x00000390


	//----- nvinfo : EIATTR_REQNTID
	.align		4
.L_19:
        /*005c*/ 	.byte	0x04, 0x10
        /*005e*/ 	.short	(.L_21 - .L_20)
.L_20:
        /*0060*/ 	.word	0x00000080
        /*0064*/ 	.word	0x00000001
        /*0068*/ 	.word	0x00000001


	//----- nvinfo : EIATTR_CBANK_PARAM_SIZE
	.align		4
.L_21:
        /*006c*/ 	.byte	0x03, 0x19
        /*006e*/ 	.short	0x001c


	//----- nvinfo : EIATTR_PARAM_CBANK
	.align		4
        /*0070*/ 	.byte	0x04, 0x0a
        /*0072*/ 	.short	(.L_23 - .L_22)
	.align		4
.L_22:
        /*0074*/ 	.word	index@(.nv.constant0.triton_poi_fused_max_pool2d_with_indices_51)
        /*0078*/ 	.short	0x0210
        /*007a*/ 	.short	0x001c


	//----- nvinfo : EIATTR_SW_WAR
	.align		4
.L_23:
        /*007c*/ 	.byte	0x04, 0x36
        /*007e*/ 	.short	(.L_25 - .L_24)
.L_24:
        /*0080*/ 	.word	0x00000008
.L_25:


//--------------------- .nv.callgraph             --------------------------
	.section	.nv.callgraph,"",@"SHT_CUDA_CALLGRAPH"
	.align	4
	.sectionentsize	8
	.align		4
        /*0000*/ 	.word	0x00000000
	.align		4
        /*0004*/ 	.word	0xffffffff
	.align		4
        /*0008*/ 	.word	0x00000000
	.align		4
        /*000c*/ 	.word	0xfffffffe
	.align		4
        /*0010*/ 	.word	0x00000000
	.align		4
        /*0014*/ 	.word	0xfffffffd
	.align		4
        /*0018*/ 	.word	0x00000000
	.align		4
        /*001c*/ 	.word	0xfffffffc


//--------------------- .text.triton_poi_fused_max_pool2d_with_indices_51 --------------------------
	.section	.text.triton_poi_fused_max_pool2d_with_indices_51,"ax",@progbits
	.align	128
        .global         triton_poi_fused_max_pool2d_with_indices_51
        .type           triton_poi_fused_max_pool2d_with_indices_51,@function
        .size           triton_poi_fused_max_pool2d_with_indices_51,(.L_x_1 - triton_poi_fused_max_pool2d_with_indices_51)
        .other          triton_poi_fused_max_pool2d_with_indices_51,@"STO_CUDA_ENTRY STV_DEFAULT"
triton_poi_fused_max_pool2d_with_indices_51:
.text.triton_poi_fused_max_pool2d_with_indices_51:
[----:B------:R-:W0:Y:S02]  /*0000*/  LDC R1, c[0x0][0x28] ;  /* 0x00000a00ff017b82 */ /* 0x000e240000000800 */
[----:B------:R-:W1:Y:S01]  /*0010*/  S2R R0, SR_TID.X ;  /* 0x0000000000007919 */ /* 0x000e620000002100 */
[----:B------:R-:W2:Y:S01]  /*0020*/  LDC.64 R4, c[0x0][0x210] ;  /* 0x00008400ff047b82 */ /* 0x000ea20000000a00 */
[----:B------:R-:W-:Y:S01]  /*0030*/  CS2R R12, SRZ ;  /* 0x00000000000c7805 */ /* 0x000fe2000001ff00 */
[----:B------:R-:W-:Y:S01]  /*0040*/  IMAD.MOV.U32 R6, RZ, RZ, RZ ;  /* 0x000000ffff067224 */ /* 0x000fe200078e00ff */
[----:B------:R-:W3:Y:S01]  /*0050*/  S2R R7, SR_CTAID.X ;  /* 0x0000000000077919 */ /* 0x000ee20000002500 */
[----:B------:R-:W-:Y:S01]  /*0060*/  ULDC.64 UR4, c[0x0][0x208] ;  /* 0x0000820000047ab9 */ /* 0x000fe20000000a00 */
[----:B------:R-:W-:Y:S01]  /*0070*/  CS2R R10, SRZ ;  /* 0x00000000000a7805 */ /* 0x000fe2000001ff00 */
[----:B------:R-:W-:Y:S02]  /*0080*/  ULDC.64 UR6, c[0x0][0x220] ;  /* 0x0000880000067ab9 */ /* 0x000fe40000000a00 */
[----:B------:R-:W4:Y:S01]  /*0090*/  LDC.64 R8, c[0x0][0x218] ;  /* 0x00008600ff087b82 */ /* 0x000f220000000a00 */
[----:B-1----:R-:W-:-:S05]  /*00a0*/  IMAD.SHL.U32 R0, R0, 0x2, RZ ;  /* 0x0000000200007824 */ /* 0x002fca00078e00ff */
[----:B------:R-:W-:-:S05]  /*00b0*/  LOP3.LUT R0, R0, 0xfe, RZ, 0xc0, !PT ;  /* 0x000000fe00007812 */ /* 0x000fca00078ec0ff */
[----:B---3--:R-:W-:Y:S02]  /*00c0*/  IMAD R7, R7, 0x100, R0 ;  /* 0x0000010007077824 */ /* 0x008fe400078e0200 */
[----:B------:R-:W-:Y:S02]  /*00d0*/  IMAD.MOV.U32 R0, RZ, RZ, RZ ;  /* 0x000000ffff007224 */ /* 0x000fe400078e00ff */
[C---:B------:R-:W-:Y:S01]  /*00e0*/  IMAD.SHL.U32 R3, R7.reuse, 0x4, RZ ;  /* 0x0000000407037824 */ /* 0x040fe200078e00ff */
[----:B------:R-:W-:-:S03]  /*00f0*/  ISETP.GE.AND P0, PT, R7, 0x100, PT ;  /* 0x000001000700780c */ /* 0x000fc60003f06270 */
[----:B--2---:R-:W-:-:S10]  /*0100*/  IMAD.WIDE R4, R3, 0x4, R4 ;  /* 0x0000000403047825 */ /* 0x004fd400078e0204 */
[----:B------:R-:W2:Y:S04]  /*0110*/  @!P0 LDG.E.EL R0, desc[UR4][R4.64] ;  /* 0x0000000404008981 */ /* 0x000ea8000c2e1900 */
[----:B------:R-:W2:Y:S04]  /*0120*/  @!P0 LDG.E.EL R12, desc[UR4][R4.64+0x4] ;  /* 0x00000404040c8981 */ /* 0x000ea8000c2e1900 */
[----:B------:R-:W3:Y:S04]  /*0130*/  @!P0 LDG.E.EL R6, desc[UR4][R4.64+0x10] ;  /* 0x0000100404068981 */ /* 0x000ee8000c2e1900 */
[----:B------:R-:W3:Y:S01]  /*0140*/  @!P0 LDG.E.EL R13, desc[UR4][R4.64+0x14] ;  /* 0x00001404040d8981 */ /* 0x000ee2000c2e1900 */
[----:B------:R-:W-:-:S03]  /*0150*/  CS2R R2, SRZ ;  /* 0x0000000000027805 */ /* 0x000fc6000001ff00 */
[----:B------:R-:W5:Y:S04]  /*0160*/  @!P0 LDG.E.EL R11, desc[UR4][R4.64+0x8] ;  /* 0x00000804040b8981 */ /* 0x000f68000c2e1900 */
[----:B------:R-:W4:Y:S04]  /*0170*/  @!P0 LDG.E.EL R10, desc[UR4][R4.64+0x18] ;  /* 0x00001804040a8981 */ /* 0x000f28000c2e1900 */
[----:B------:R-:W4:Y:S04]  /*0180*/  @!P0 LDG.E.EL R2, desc[UR4][R4.64+0xc] ;  /* 0x00000c0404028981 */ /* 0x000f28000c2e1900 */
[----:B------:R-:W4:Y:S01]  /*0190*/  @!P0 LDG.E.EL R3, desc[UR4][R4.64+0x1c] ;  /* 0x00001c0404038981 */ /* 0x000f22000c2e1900 */
[----:B--2---:R-:W-:-:S02]  /*01a0*/  FSETP.GT.AND P2, PT, R12, R0, PT ;  /* 0x000000000c00720b */ /* 0x004fc40003f44000 */
[----:B------:R-:W-:Y:S02]  /*01b0*/  FSETP.NAN.AND P3, PT, R12, R12, PT ;  /* 0x0000000c0c00720b */ /* 0x000fe40003f68000 */
[C---:B---3--:R-:W-:Y:S02]  /*01c0*/  FSETP.GT.AND P4, PT, R13.reuse, R6, PT ;  /* 0x000000060d00720b */ /* 0x048fe40003f84000 */
[----:B------:R-:W-:Y:S02]  /*01d0*/  FSETP.NAN.AND P1, PT, R13, R13, PT ;  /* 0x0000000d0d00720b */ /* 0x000fe40003f28000 */
[----:B-----5:R-:W-:-:S05]  /*01e0*/  FSETP.NAN.AND P6, PT, R11, R11, PT ;  /* 0x0000000b0b00720b */ /* 0x020fca0003fc8000 */
[----:B------:R-:W-:Y:S02]  /*01f0*/  @!P2 SEL R12, R12, R0, P3 ;  /* 0x000000000c0ca207 */ /* 0x000fe40001800000 */
[----:B----4-:R-:W-:Y:S02]  /*0200*/  FSETP.NAN.AND P5, PT, R10, R10, PT ;  /* 0x0000000a0a00720b */ /* 0x010fe40003fa8000 */
[----:B------:R-:W-:Y:S02]  /*0210*/  SEL R0, RZ, 0x1, !P2 ;  /* 0x00000001ff007807 */ /* 0x000fe40005000000 */
[----:B------:R-:W-:Y:S02]  /*0220*/  FSETP.GEU.AND P2, PT, R12, R11, PT ;  /* 0x0000000b0c00720b */ /* 0x000fe40003f4e000 */
[----:B------:R-:W-:Y:S02]  /*0230*/  @!P4 SEL R13, R13, R6, P1 ;  /* 0x000000060d0dc207 */ /* 0x000fe40000800000 */
[----:B------:R-:W-:-:S02]  /*0240*/  FSETP.NAN.AND P1, PT, R2, R2, PT ;  /* 0x000000020200720b */ /* 0x000fc40003f28000 */
[----:B------:R-:W-:Y:S02]  /*0250*/  FSETP.GEU.AND P3, PT, R13, R10, PT ;  /* 0x0000000a0d00720b */ /* 0x000fe40003f6e000 */
[----:B------:R-:W-:Y:S02]  /*0260*/  @!P6 SEL R11, R11, R12, !P2 ;  /* 0x0000000c0b0be207 */ /* 0x000fe40005000000 */
[----:B------:R-:W-:Y:S02]  /*0270*/  FSETP.NAN.AND P6, PT, R3, R3, PT ;  /* 0x000000030300720b */ /* 0x000fe40003fc8000 */
[----:B------:R-:W-:Y:S02]  /*0280*/  @!P5 SEL R10, R10, R13, !P3 ;  /* 0x0000000d0a0ad207 */ /* 0x000fe40005800000 */
[----:B------:R-:W-:Y:S02]  /*0290*/  FSETP.GEU.AND P5, PT, R11, R2, PT ;  /* 0x000000020b00720b */ /* 0x000fe40003fae000 */
[----:B------:R-:W-:-:S02]  /*02a0*/  SEL R4, RZ, 0x1, !P4 ;  /* 0x00000001ff047807 */ /* 0x000fc40006000000 */
[----:B------:R-:W-:Y:S02]  /*02b0*/  @!P1 SEL R2, R2, R11, !P5 ;  /* 0x0000000b02029207 */ /* 0x000fe40006800000 */
[----:B------:R-:W-:Y:S02]  /*02c0*/  FSETP.GEU.AND P1, PT, R10, R3, PT ;  /* 0x000000030a00720b */ /* 0x000fe40003f2e000 */
[----:B------:R-:W-:Y:S02]  /*02d0*/  SEL R4, R4, 0x2, P3 ;  /* 0x0000000204047807 */ /* 0x000fe40001800000 */
[----:B------:R-:W-:Y:S02]  /*02e0*/  SEL R0, R0, 0x2, P2 ;  /* 0x0000000200007807 */ /* 0x000fe40001000000 */
[----:B------:R-:W-:Y:S01]  /*02f0*/  SEL R11, R4, 0x3, P1 ;  /* 0x00000003040b7807 */ /* 0x000fe20000800000 */
[----:B------:R-:W-:Y:S01]  /*0300*/  IMAD.WIDE R4, R7, 0x4, R8 ;  /* 0x0000000407047825 */ /* 0x000fe200078e0208 */
[----:B------:R-:W-:-:S02]  /*0310*/  @!P6 SEL R3, R3, R10, !P1 ;  /* 0x0000000a0303e207 */ /* 0x000fc40004800000 */
[----:B------:R-:W-:Y:S02]  /*0320*/  IADD3 R6, P2, R7, UR6, RZ ;  /* 0x0000000607067c10 */ /* 0x000fe4000ff5e0ff */
[----:B------:R-:W-:Y:S01]  /*0330*/  SEL R0, R0, 0x3, P5 ;  /* 0x0000000300007807 */ /* 0x000fe20002800000 */
[----:B------:R1:W-:Y:S01]  /*0340*/  @!P0 STG.E.64 desc[UR4][R4.64], R2 ;  /* 0x0000000204008986 */ /* 0x0003e2000c101b04 */
[----:B------:R-:W-:-:S03]  /*0350*/  LEA.HI.X.SX32 R7, R7, UR7, 0x1, P2 ;  /* 0x0000000707077c11 */ /* 0x000fc600090f0eff */
[----:B------:R-:W-:Y:S01]  /*0360*/  IMAD R11, R11, 0x100, R0 ;  /* 0x000001000b0b7824 */ /* 0x000fe200078e0200 */
[----:B------:R-:W-:Y:S06]  /*0370*/  @P0 EXIT ;  /* 0x000000000000094d */ /* 0x000fec0003800000 */
[----:B------:R-:W-:Y:S01]  /*0380*/  STG.E.U16 desc[UR4][R6.64], R11 ;  /* 0x0000000b06007986 */ /* 0x000fe2000c101504 */
[----:B------:R-:W-:Y:S05]  /*0390*/  EXIT ;  /* 0x000000000000794d */ /* 0x000fea0003800000 */
.L_x_0:
[----:B------:R-:W-:-:S00]  /*03a0*/  BRA `(.L_x_0) ;  /* 0xfffffffc00fc7947 */ /* 0x000fc0000383ffff */
[----:B------:R-:W-:-:S00]  /*03b0*/  NOP ;  /* 0x0000000000007918 */ /* 0x000fc00000000000 */
        /* <DEDUP_REMOVED lines=12> */
.L_x_1:


//--------------------- .nv.constant0.triton_poi_fused_max_pool2d_with_indices_51 --------------------------
	.section	.nv.constant0.triton_poi_fused_max_pool2d_with_indices_51,"a",@progbits
	.sectionflags	@""
	.align	4
.nv.constant0.triton_poi_fused_max_pool2d_with_indices_51:
	.zero		556
